//
// Generated by NVIDIA NVVM Compiler
//
// Compiler Build ID: CL-36424714
// Cuda compilation tools, release 13.0, V13.0.88
// Based on NVVM 20.0.0
//

.version 9.0
.target sm_100
.address_size 64

	// .globl	rescaleEffNMSDetections

.visible .entry rescaleEffNMSDetections(
	.param .u64 .ptr .align 1 rescaleEffNMSDetections_param_0,
	.param .u64 .ptr .align 1 rescaleEffNMSDetections_param_1,
	.param .u64 .ptr .align 1 rescaleEffNMSDetections_param_2,
	.param .u32 rescaleEffNMSDetections_param_3,
	.param .f32 rescaleEffNMSDetections_param_4,
	.param .f32 rescaleEffNMSDetections_param_5,
	.param .f32 rescaleEffNMSDetections_param_6,
	.param .f32 rescaleEffNMSDetections_param_7,
	.param .f32 rescaleEffNMSDetections_param_8
)
{
	.reg .pred 	%p<3>;
	.reg .b16 	%rs<3>;
	.reg .b32 	%r<7>;
	.reg .b32 	%f<23>;
	.reg .b64 	%rd<15>;

	ld.param.u64 	%rd2, [rescaleEffNMSDetections_param_0];
	ld.param.u64 	%rd3, [rescaleEffNMSDetections_param_1];
	ld.param.u64 	%rd4, [rescaleEffNMSDetections_param_2];
	ld.param.u32 	%r2, [rescaleEffNMSDetections_param_3];
	ld.param.f32 	%f1, [rescaleEffNMSDetections_param_4];
	ld.param.f32 	%f2, [rescaleEffNMSDetections_param_5];
	ld.param.f32 	%f3, [rescaleEffNMSDetections_param_6];
	ld.param.f32 	%f4, [rescaleEffNMSDetections_param_7];
	ld.param.f32 	%f5, [rescaleEffNMSDetections_param_8];
	cvta.to.global.u64 	%rd1, %rd4;
	mov.u32 	%r3, %ctaid.x;
	mov.u32 	%r4, %ntid.x;
	mov.u32 	%r5, %tid.x;
	mad.lo.s32 	%r1, %r3, %r4, %r5;
	setp.ge.s32 	%p1, %r1, %r2;
	@%p1 bra 	$L__BB0_4;
	cvta.to.global.u64 	%rd5, %rd3;
	mul.wide.s32 	%rd6, %r1, 4;
	add.s64 	%rd7, %rd5, %rd6;
	ld.global.nc.f32 	%f6, [%rd7];
	setp.geu.f32 	%p2, %f6, %f1;
	@%p2 bra 	$L__BB0_3;
	cvt.s64.s32 	%rd13, %r1;
	add.s64 	%rd14, %rd1, %rd13;
	mov.b16 	%rs2, 0;
	st.global.u8 	[%rd14], %rs2;
	bra.uni 	$L__BB0_4;
$L__BB0_3:
	cvt.s64.s32 	%rd8, %r1;
	add.s64 	%rd9, %rd1, %rd8;
	mov.b16 	%rs1, 1;
	st.global.u8 	[%rd9], %rs1;
	shl.b32 	%r6, %r1, 2;
	cvta.to.global.u64 	%rd10, %rd2;
	mul.wide.s32 	%rd11, %r6, 4;
	add.s64 	%rd12, %rd10, %rd11;
	ld.global.f32 	%f7, [%rd12];
	sub.f32 	%f8, %f7, %f4;
	div.rn.f32 	%f9, %f8, %f2;
	max.f32 	%f10, %f9, 0f00000000;
	st.global.f32 	[%rd12], %f10;
	ld.global.f32 	%f11, [%rd12+4];
	sub.f32 	%f12, %f11, %f5;
	div.rn.f32 	%f13, %f12, %f3;
	max.f32 	%f14, %f13, 0f00000000;
	st.global.f32 	[%rd12+4], %f14;
	ld.global.f32 	%f15, [%rd12+8];
	sub.f32 	%f16, %f15, %f4;
	div.rn.f32 	%f17, %f16, %f2;
	max.f32 	%f18, %f17, 0f00000000;
	st.global.f32 	[%rd12+8], %f18;
	ld.global.f32 	%f19, [%rd12+12];
	sub.f32 	%f20, %f19, %f5;
	div.rn.f32 	%f21, %f20, %f3;
	max.f32 	%f22, %f21, 0f00000000;
	st.global.f32 	[%rd12+12], %f22;
$L__BB0_4:
	ret;

}


// ===== COMPILED SASS (sm_100) =====

	.target	sm_100

	.elftype	@"ET_EXEC"


//--------------------- .note.nv.tkinfo           --------------------------
	.section	.note.nv.tkinfo,"",@"SHT_NOTE"
	.sectionflags	@"SHF_NOTE_NV_TKINFO"
	.tkinfo
        /*0018*/ 	.word	0x00000002
        /*0030*/ 	.string	""
        /*0030*/ 	.string	"ptxas"
        /*0030*/ 	.string	"Cuda compilation tools, release 13.0, V13.0.88"
        /*0030*/ 	.string	"Build cuda_13.0.r13.0/compiler.36424714_0"
        /*0030*/ 	.string	"-arch sm_100 -m 64 "



//--------------------- .note.nv.cuinfo           --------------------------
	.section	.note.nv.cuinfo,"",@"SHT_NOTE"
	.sectionflags	@"SHF_NOTE_NV_CUINFO"
        /*0018*/ 	.short	0x0002
        /*001a*/ 	.short	0x0064
        /*001c*/ 	.short	0x0082
	.zero		2


//--------------------- .nv.info                  --------------------------
	.section	.nv.info,"",@"SHT_CUDA_INFO"
	.align	4


	//----- nvinfo : EIATTR_REGCOUNT
	.align		4
        /*0000*/ 	.byte	0x04, 0x2f
        /*0002*/ 	.short	(.L_1 - .L_0)
	.align		4
.L_0:
        /*0004*/ 	.word	index@(rescaleEffNMSDetections)
        /*0008*/ 	.word	0x00000011


	//----- nvinfo : EIATTR_FRAME_SIZE
	.align		4
.L_1:
        /*000c*/ 	.byte	0x04, 0x11
        /*000e*/ 	.short	(.L_3 - .L_2)
	.align		4
.L_2:
        /*0010*/ 	.word	index@($__internal_0_$__cuda_sm3x_div_rn_noftz_f32_slowpath)
        /*0014*/ 	.word	0x00000000


	//----- nvinfo : EIATTR_FRAME_SIZE
	.align		4
.L_3:
        /*0018*/ 	.byte	0x04, 0x11
        /*001a*/ 	.short	(.L_5 - .L_4)
	.align		4
.L_4:
        /*001c*/ 	.word	index@(rescaleEffNMSDetections)
        /*0020*/ 	.word	0x00000000


	//----- nvinfo : EIATTR_MIN_STACK_SIZE
	.align		4
.L_5:
        /*0024*/ 	.byte	0x04, 0x12
        /*0026*/ 	.short	(.L_7 - .L_6)
	.align		4
.L_6:
        /*0028*/ 	.word	index@(rescaleEffNMSDetections)
        /*002c*/ 	.word	0x00000000
.L_7:


//--------------------- .nv.compat                --------------------------
	.section	.nv.compat,"",@"SHT_CUDA_COMPAT_INFO"
	.align	4
        /*0000*/ 	.byte	0x02, 0x09, 0x00, 0x00, 0x02, 0x02, 0x01, 0x00, 0x02, 0x05, 0x05, 0x00, 0x03, 0x07, 0x01, 0x01
        /*0010*/ 	.byte	0x02, 0x03, 0x00, 0x00, 0x02, 0x06, 0x01, 0x00, 0x04, 0x0b, 0x08, 0x00, 0x01, 0x00, 0x00, 0x00
        /*0020*/ 	.byte	0x00, 0x00, 0x00, 0x00


//--------------------- .nv.info.rescaleEffNMSDetections --------------------------
	.section	.nv.info.rescaleEffNMSDetections,"",@"SHT_CUDA_INFO"
	.sectionflags	@""
	.align	4


	//----- nvinfo : EIATTR_CUDA_API_VERSION
	.align		4
        /*0000*/ 	.byte	0x04, 0x37
        /*0002*/ 	.short	(.L_9 - .L_8)
.L_8:
        /*0004*/ 	.word	0x00000082


	//----- nvinfo : EIATTR_KPARAM_INFO
	.align		4
.L_9:
        /*0008*/ 	.byte	0x04, 0x17
        /*000a*/ 	.short	(.L_11 - .L_10)
.L_10:
        /*000c*/ 	.word	0x00000000
        /*0010*/ 	.short	0x0008
        /*0012*/ 	.short	0x002c
        /*0014*/ 	.byte	0x00, 0xf0, 0x11, 0x00


	//----- nvinfo : EIATTR_KPARAM_INFO
	.align		4
.L_11:
        /*0018*/ 	.byte	0x04, 0x17
        /*001a*/ 	.short	(.L_13 - .L_12)
.L_12:
        /*001c*/ 	.word	0x00000000
        /*0020*/ 	.short	0x0007
        /*0022*/ 	.short	0x0028
        /*0024*/ 	.byte	0x00, 0xf0, 0x11, 0x00


	//----- nvinfo : EIATTR_KPARAM_INFO
	.align		4
.L_13:
        /*0028*/ 	.byte	0x04, 0x17
        /*002a*/ 	.short	(.L_15 - .L_14)
.L_14:
        /*002c*/ 	.word	0x00000000
        /*0030*/ 	.short	0x0006
        /*0032*/ 	.short	0x0024
        /*0034*/ 	.byte	0x00, 0xf0, 0x11, 0x00


	//----- nvinfo : EIATTR_KPARAM_INFO
	.align		4
.L_15:
        /*0038*/ 	.byte	0x04, 0x17
        /*003a*/ 	.short	(.L_17 - .L_16)
.L_16:
        /*003c*/ 	.word	0x00000000
        /*0040*/ 	.short	0x0005
        /*0042*/ 	.short	0x0020
        /*0044*/ 	.byte	0x00, 0xf0, 0x11, 0x00


	//----- nvinfo : EIATTR_KPARAM_INFO
	.align		4
.L_17:
        /*0048*/ 	.byte	0x04, 0x17
        /*004a*/ 	.short	(.L_19 - .L_18)
.L_18:
        /*004c*/ 	.word	0x00000000
        /*0050*/ 	.short	0x0004
        /*0052*/ 	.short	0x001c
        /*0054*/ 	.byte	0x00, 0xf0, 0x11, 0x00


	//----- nvinfo : EIATTR_KPARAM_INFO
	.align		4
.L_19:
        /*0058*/ 	.byte	0x04, 0x17
        /*005a*/ 	.short	(.L_21 - .L_20)
.L_20:
        /*005c*/ 	.word	0x00000000
        /*0060*/ 	.short	0x0003
        /*0062*/ 	.short	0x0018
        /*0064*/ 	.byte	0x00, 0xf0, 0x11, 0x00


	//----- nvinfo : EIATTR_KPARAM_INFO
	.align		4
.L_21:
        /*0068*/ 	.byte	0x04, 0x17
        /*006a*/ 	.short	(.L_23 - .L_22)
.L_22:
        /*006c*/ 	.word	0x00000000
        /*0070*/ 	.short	0x0002
        /*0072*/ 	.short	0x0010
        /*0074*/ 	.byte	0x00, 0xf5, 0x21, 0x00


	//----- nvinfo : EIATTR_KPARAM_INFO
	.align		4
.L_23:
        /*0078*/ 	.byte	0x04, 0x17
        /*007a*/ 	.short	(.L_25 - .L_24)
.L_24:
        /*007c*/ 	.word	0x00000000
        /*0080*/ 	.short	0x0001
        /*0082*/ 	.short	0x0008
        /*0084*/ 	.byte	0x00, 0xf5, 0x21, 0x00


	//----- nvinfo : EIATTR_KPARAM_INFO
	.align		4
.L_25:
        /*0088*/ 	.byte	0x04, 0x17
        /*008a*/ 	.short	(.L_27 - .L_26)
.L_26:
        /*008c*/ 	.word	0x00000000
        /*0090*/ 	.short	0x0000
        /*0092*/ 	.short	0x0000
        /*0094*/ 	.byte	0x00, 0xf5, 0x21, 0x00


	//----- nvinfo : EIATTR_SPARSE_MMA_MASK
	.align		4
.L_27:
        /*0098*/ 	.byte	0x03, 0x50
        /*009a*/ 	.short	0x0000


	//----- nvinfo : EIATTR_MAXREG_COUNT
	.align		4
        /*009c*/ 	.byte	0x03, 0x1b
        /*009e*/ 	.short	0x00ff


	//----- nvinfo : EIATTR_MERCURY_ISA_VERSION
	.align		4
        /*00a0*/ 	.byte	0x03, 0x5f
        /*00a2*/ 	.short	0x0101


	//----- nvinfo : EIATTR_VRC_CTA_INIT_COUNT
	.align		4
        /*00a4*/ 	.byte	0x02, 0x4a
	.zero		1
	.zero		1


	//----- nvinfo : EIATTR_EXIT_INSTR_OFFSETS
	.align		4
        /*00a8*/ 	.byte	0x04, 0x1c
        /*00aa*/ 	.short	(.L_29 - .L_28)


	//   ....[0]....
.L_28:
        /*00ac*/ 	.word	0x00000070


	//   ....[1]....
        /*00b0*/ 	.word	0x00000120


	//   ....[2]....
        /*00b4*/ 	.word	0x000006f0


	//----- nvinfo : EIATTR_CRS_STACK_SIZE
	.align		4
.L_29:
        /*00b8*/ 	.byte	0x04, 0x1e
        /*00ba*/ 	.short	(.L_31 - .L_30)
.L_30:
        /*00bc*/ 	.word	0x00000000


	//----- nvinfo : EIATTR_CBANK_PARAM_SIZE
	.align		4
.L_31:
        /*00c0*/ 	.byte	0x03, 0x19
        /*00c2*/ 	.short	0x0030


	//----- nvinfo : EIATTR_PARAM_CBANK
	.align		4
        /*00c4*/ 	.byte	0x04, 0x0a
        /*00c6*/ 	.short	(.L_33 - .L_32)
	.align		4
.L_32:
        /*00c8*/ 	.word	index@(.nv.constant0.rescaleEffNMSDetections)
        /*00cc*/ 	.short	0x0380
        /*00ce*/ 	.short	0x0030


	//----- nvinfo : EIATTR_SW_WAR
	.align		4
.L_33:
        /*00d0*/ 	.byte	0x04, 0x36
        /*00d2*/ 	.short	(.L_35 - .L_34)
.L_34:
        /*00d4*/ 	.word	0x00000008
.L_35:


//--------------------- .nv.callgraph             --------------------------
	.section	.nv.callgraph,"",@"SHT_CUDA_CALLGRAPH"
	.align	4
	.sectionentsize	8
	.align		4
        /*0000*/ 	.word	0x00000000
	.align		4
        /*0004*/ 	.word	0xffffffff
	.align		4
        /*0008*/ 	.word	0x00000000
	.align		4
        /*000c*/ 	.word	0xfffffffe
	.align		4
        /*0010*/ 	.word	0x00000000
	.align		4
        /*0014*/ 	.word	0xfffffffd
	.align		4
        /*0018*/ 	.word	0x00000000
	.align		4
        /*001c*/ 	.word	0xfffffffc


//--------------------- .text.rescaleEffNMSDetections --------------------------
	.section	.text.rescaleEffNMSDetections,"ax",@progbits
	.align	128
        .global         rescaleEffNMSDetections
        .type           rescaleEffNMSDetections,@function
        .size           rescaleEffNMSDetections,(.L_x_20 - rescaleEffNMSDetections)
        .other          rescaleEffNMSDetections,@"STO_CUDA_ENTRY STV_DEFAULT"
rescaleEffNMSDetections:
.text.rescaleEffNMSDetections:
[----:B------:R-:W-:Y:S01]  /*0000*/  LDC R1, c[0x0][0x37c] ;  /* 0x0000df00ff017b82 */ /* 0x000fe20000000800 */
[----:B------:R-:W0:Y:S07]  /*0010*/  S2R R0, SR_TID.X ;  /* 0x0000000000007919 */ /* 0x000e2e0000002100 */
[----:B------:R-:W0:Y:S01]  /*0020*/  S2UR UR4, SR_CTAID.X ;  /* 0x00000000000479c3 */ /* 0x000e220000002500 */
[----:B------:R-:W1:Y:S07]  /*0030*/  LDCU UR5, c[0x0][0x398] ;  /* 0x00007300ff0577ac */ /* 0x000e6e0008000800 */
[----:B------:R-:W0:Y:S02]  /*0040*/  LDC R7, c[0x0][0x360] ;  /* 0x0000d800ff077b82 */ /* 0x000e240000000800 */
[----:B0-----:R-:W-:-:S05]  /*0050*/  IMAD R7, R7, UR4, R0 ;  /* 0x0000000407077c24 */ /* 0x001fca000f8e0200 */
[----:B-1----:R-:W-:-:S13]  /*0060*/  ISETP.GE.AND P0, PT, R7, UR5, PT ;  /* 0x0000000507007c0c */ /* 0x002fda000bf06270 */
[----:B------:R-:W-:Y:S05]  /*0070*/  @P0 EXIT ;  /* 0x000000000000094d */ /* 0x000fea0003800000 */
[----:B------:R-:W0:Y:S01]  /*0080*/  LDC.64 R2, c[0x0][0x388] ;  /* 0x0000e200ff027b82 */ /* 0x000e220000000a00 */
[----:B------:R-:W1:Y:S01]  /*0090*/  LDCU.64 UR4, c[0x0][0x358] ;  /* 0x00006b00ff0477ac */ /* 0x000e620008000a00 */
[----:B------:R-:W2:Y:S01]  /*00a0*/  LDCU UR6, c[0x0][0x39c] ;  /* 0x00007380ff0677ac */ /* 0x000ea20008000800 */
[----:B0-----:R-:W-:-:S06]  /*00b0*/  IMAD.WIDE R2, R7, 0x4, R2 ;  /* 0x0000000407027825 */ /* 0x001fcc00078e0202 */
[----:B-1----:R-:W2:Y:S02]  /*00c0*/  LDG.E.CONSTANT R2, desc[UR4][R2.64] ;  /* 0x0000000402027981 */ /* 0x002ea4000c1e9900 */
[----:B--2---:R-:W-:-:S13]  /*00d0*/  FSETP.GEU.AND P0, PT, R2, UR6, PT ;  /* 0x0000000602007c0b */ /* 0x004fda000bf0e000 */
[----:B------:R-:W0:Y:S02]  /*00e0*/  @!P0 LDC.64 R4, c[0x0][0x390] ;  /* 0x0000e400ff048b82 */ /* 0x000e240000000a00 */
[----:B0-----:R-:W-:-:S04]  /*00f0*/  @!P0 IADD3 R4, P1, PT, R7, R4, RZ ;  /* 0x0000000407048210 */ /* 0x001fc80007f3e0ff */
[----:B------:R-:W-:-:S05]  /*0100*/  @!P0 LEA.HI.X.SX32 R5, R7, R5, 0x1, P1 ;  /* 0x0000000507058211 */ /* 0x000fca00008f0eff */
[----:B------:R0:W-:Y:S01]  /*0110*/  @!P0 STG.E.U8 desc[UR4][R4.64], RZ ;  /* 0x000000ff04008986 */ /* 0x0001e2000c101104 */
[----:B------:R-:W-:Y:S05]  /*0120*/  @!P0 EXIT ;  /* 0x000000000000894d */ /* 0x000fea0003800000 */
[----:B0-----:R-:W0:Y:S01]  /*0130*/  LDC.64 R4, c[0x0][0x380] ;  /* 0x0000e000ff047b82 */ /* 0x001e220000000a00 */
[----:B------:R-:W1:Y:S01]  /*0140*/  LDCU.64 UR6, c[0x0][0x390] ;  /* 0x00007200ff0677ac */ /* 0x000e620008000a00 */
[C---:B------:R-:W-:Y:S02]  /*0150*/  IMAD.SHL.U32 R9, R7.reuse, 0x4, RZ ;  /* 0x0000000407097824 */ /* 0x040fe400078e00ff */
[----:B------:R-:W-:Y:S01]  /*0160*/  IMAD.MOV.U32 R10, RZ, RZ, 0x1 ;  /* 0x00000001ff0a7424 */ /* 0x000fe200078e00ff */
[C---:B-1----:R-:W-:Y:S01]  /*0170*/  IADD3 R2, P0, PT, R7.reuse, UR6, RZ ;  /* 0x0000000607027c10 */ /* 0x042fe2000ff1e0ff */
[----:B------:R-:W1:Y:S03]  /*0180*/  LDCU UR6, c[0x0][0x3a8] ;  /* 0x00007500ff0677ac */ /* 0x000e660008000800 */
[----:B------:R-:W-:Y:S01]  /*0190*/  LEA.HI.X.SX32 R3, R7, UR7, 0x1, P0 ;  /* 0x0000000707037c11 */ /* 0x000fe200080f0eff */
[----:B0-----:R-:W-:-:S02]  /*01a0*/  IMAD.WIDE R4, R9, 0x4, R4 ;  /* 0x0000000409047825 */ /* 0x001fc400078e0204 */
[----:B------:R-:W0:Y:S02]  /*01b0*/  LDC R9, c[0x0][0x3a0] ;  /* 0x0000e800ff097b82 */ /* 0x000e240000000800 */
[----:B------:R2:W-:Y:S04]  /*01c0*/  STG.E.U8 desc[UR4][R2.64], R10 ;  /* 0x0000000a02007986 */ /* 0x0005e8000c101104 */
[----:B------:R-:W1:Y:S01]  /*01d0*/  LDG.E R0, desc[UR4][R4.64] ;  /* 0x0000000404007981 */ /* 0x000e62000c1e1900 */
[----:B------:R-:W-:Y:S01]  /*01e0*/  BSSY.RECONVERGENT B0, `(.L_x_0) ;  /* 0x000000f000007945 */ /* 0x000fe20003800200 */
[----:B0-----:R-:W0:Y:S02]  /*01f0*/  MUFU.RCP R6, R9 ;  /* 0x0000000900067308 */ /* 0x001e240000001000 */
[----:B0-----:R-:W-:-:S04]  /*0200*/  FFMA R7, R6, -R9, 1 ;  /* 0x3f80000006077423 */ /* 0x001fc80000000809 */
[----:B------:R-:W-:Y:S01]  /*0210*/  FFMA R7, R6, R7, R6 ;  /* 0x0000000706077223 */ /* 0x000fe20000000006 */
[----:B-1----:R-:W-:-:S04]  /*0220*/  FADD R0, R0, -UR6 ;  /* 0x8000000600007e21 */ /* 0x002fc80008000000 */
[----:B------:R-:W0:Y:S01]  /*0230*/  FCHK P0, R0, R9 ;  /* 0x0000000900007302 */ /* 0x000e220000000000 */
[----:B------:R-:W-:-:S04]  /*0240*/  FFMA R6, R0, R7, RZ ;  /* 0x0000000700067223 */ /* 0x000fc800000000ff */
[----:B------:R-:W-:-:S04]  /*0250*/  FFMA R8, R6, -R9, R0 ;  /* 0x8000000906087223 */ /* 0x000fc80000000000 */
[----:B------:R-:W-:Y:S01]  /*0260*/  FFMA R6, R7, R8, R6 ;  /* 0x0000000807067223 */ /* 0x000fe20000000006 */
[----:B0-2---:R-:W-:Y:S06]  /*0270*/  @!P0 BRA `(.L_x_1) ;  /* 0x0000000000148947 */ /* 0x005fec0003800000 */
[----:B------:R-:W0:Y:S01]  /*0280*/  LDCU UR6, c[0x0][0x3a0] ;  /* 0x00007400ff0677ac */ /* 0x000e220008000800 */
[----:B------:R-:W-:Y:S01]  /*0290*/  MOV R2, 0x2c0 ;  /* 0x000002c000027802 */ /* 0x000fe20000000f00 */
[----:B0-----:R-:W-:-:S07]  /*02a0*/  IMAD.U32 R3, RZ, RZ, UR6 ;  /* 0x00000006ff037e24 */ /* 0x001fce000f8e00ff */
[----:B------:R-:W-:Y:S05]  /*02b0*/  CALL.REL.NOINC `($__internal_0_$__cuda_sm3x_div_rn_noftz_f32_slowpath) ;  /* 0x0000000400107944 */ /* 0x000fea0003c00000 */
[----:B------:R-:W-:-:S07]  /*02c0*/  IMAD.MOV.U32 R6, RZ, RZ, R0 ;  /* 0x000000ffff067224 */ /* 0x000fce00078e0000 */
.L_x_1:
[----:B------:R-:W-:Y:S05]  /*02d0*/  BSYNC.RECONVERGENT B0 ;  /* 0x0000000000007941 */ /* 0x000fea0003800200 */
.L_x_0:
[----:B------:R-:W2:Y:S01]  /*02e0*/  LDG.E R0, desc[UR4][R4.64+0x4] ;  /* 0x0000040404007981 */ /* 0x000ea2000c1e1900 */
[----:B------:R-:W0:Y:S01]  /*02f0*/  LDC R9, c[0x0][0x3a4] ;  /* 0x0000e900ff097b82 */ /* 0x000e220000000800 */
[----:B------:R-:W2:Y:S01]  /*0300*/  LDCU UR6, c[0x0][0x3ac] ;  /* 0x00007580ff0677ac */ /* 0x000ea20008000800 */
[----:B------:R-:W-:Y:S01]  /*0310*/  FMNMX R3, RZ, R6, !PT ;  /* 0x00000006ff037209 */ /* 0x000fe20007800000 */
[----:B------:R-:W-:Y:S04]  /*0320*/  BSSY.RECONVERGENT B0, `(.L_x_2) ;  /* 0x0000010000007945 */ /* 0x000fe80003800200 */
[----:B------:R1:W-:Y:S01]  /*0330*/  STG.E desc[UR4][R4.64], R3 ;  /* 0x0000000304007986 */ /* 0x0003e2000c101904 */
[----:B0-----:R-:W0:Y:S02]  /*0340*/  MUFU.RCP R2, R9 ;  /* 0x0000000900027308 */ /* 0x001e240000001000 */
[----:B0-----:R-:W-:-:S04]  /*0350*/  FFMA R7, R2, -R9, 1 ;  /* 0x3f80000002077423 */ /* 0x001fc80000000809 */
[----:B------:R-:W-:Y:S01]  /*0360*/  FFMA R7, R2, R7, R2 ;  /* 0x0000000702077223 */ /* 0x000fe20000000002 */
[----:B--2---:R-:W-:-:S04]  /*0370*/  FADD R0, R0, -UR6 ;  /* 0x8000000600007e21 */ /* 0x004fc80008000000 */
[----:B------:R-:W0:Y:S01]  /*0380*/  FCHK P0, R0, R9 ;  /* 0x0000000900007302 */ /* 0x000e220000000000 */
[----:B------:R-:W-:-:S04]  /*0390*/  FFMA R2, R0, R7, RZ ;  /* 0x0000000700027223 */ /* 0x000fc800000000ff */
[----:B------:R-:W-:-:S04]  /*03a0*/  FFMA R6, R2, -R9, R0 ;  /* 0x8000000902067223 */ /* 0x000fc80000000000 */
[----:B------:R-:W-:Y:S01]  /*03b0*/  FFMA R2, R7, R6, R2 ;  /* 0x0000000607027223 */ /* 0x000fe20000000002 */
[----:B01----:R-:W-:Y:S06]  /*03c0*/  @!P0 BRA `(.L_x_3) ;  /* 0x0000000000148947 */ /* 0x003fec0003800000 */
[----:B------:R-:W0:Y:S01]  /*03d0*/  LDCU UR6, c[0x0][0x3a4] ;  /* 0x00007480ff0677ac */ /* 0x000e220008000800 */
[----:B------:R-:W-:Y:S01]  /*03e0*/  MOV R2, 0x410 ;  /* 0x0000041000027802 */ /* 0x000fe20000000f00 */
[----:B0-----:R-:W-:-:S07]  /*03f0*/  IMAD.U32 R3, RZ, RZ, UR6 ;  /* 0x00000006ff037e24 */ /* 0x001fce000f8e00ff */
[----:B------:R-:W-:Y:S05]  /*0400*/  CALL.REL.NOINC `($__internal_0_$__cuda_sm3x_div_rn_noftz_f32_slowpath) ;  /* 0x0000000000bc7944 */ /* 0x000fea0003c00000 */
[----:B------:R-:W-:-:S07]  /*0410*/  IMAD.MOV.U32 R2, RZ, RZ, R0 ;  /* 0x000000ffff027224 */ /* 0x000fce00078e0000 */
.L_x_3:
[----:B------:R-:W-:Y:S05]  /*0420*/  BSYNC.RECONVERGENT B0 ;  /* 0x0000000000007941 */ /* 0x000fea0003800200 */
.L_x_2:
[----:B------:R-:W2:Y:S01]  /*0430*/  LDG.E R0, desc[UR4][R4.64+0x8] ;  /* 0x0000080404007981 */ /* 0x000ea2000c1e1900 */
[----:B------:R-:W0:Y:S01]  /*0440*/  LDC R6, c[0x0][0x3a0] ;  /* 0x0000e800ff067b82 */ /* 0x000e220000000800 */
[----:B------:R-:W2:Y:S01]  /*0450*/  LDCU UR6, c[0x0][0x3a8] ;  /* 0x00007500ff0677ac */ /* 0x000ea20008000800 */
[----:B------:R-:W-:Y:S01]  /*0460*/  FMNMX R3, RZ, R2, !PT ;  /* 0x00000002ff037209 */ /* 0x000fe20007800000 */
[----:B------:R-:W-:Y:S04]  /*0470*/  BSSY.RECONVERGENT B0, `(.L_x_4) ;  /* 0x0000010000007945 */ /* 0x000fe80003800200 */
[----:B------:R1:W-:Y:S01]  /*0480*/  STG.E desc[UR4][R4.64+0x4], R3 ;  /* 0x0000040304007986 */ /* 0x0003e2000c101904 */
[----:B0-----:R-:W0:Y:S02]  /*0490*/  MUFU.RCP R9, R6 ;  /* 0x0000000600097308 */ /* 0x001e240000001000 */
[----:B0-----:R-:W-:Y:S01]  /*04a0*/  FFMA R2, R9, -R6, 1 ;  /* 0x3f80000009027423 */ /* 0x001fe20000000806 */
[----:B--2---:R-:W-:-:S03]  /*04b0*/  FADD R7, R0, -UR6 ;  /* 0x8000000600077e21 */ /* 0x004fc60008000000 */
[----:B------:R-:W-:Y:S02]  /*04c0*/  FFMA R0, R9, R2, R9 ;  /* 0x0000000209007223 */ /* 0x000fe40000000009 */
[----:B------:R-:W0:Y:S02]  /*04d0*/  FCHK P0, R7, R6 ;  /* 0x0000000607007302 */ /* 0x000e240000000000 */
[----:B------:R-:W-:-:S04]  /*04e0*/  FFMA R2, R0, R7, RZ ;  /* 0x0000000700027223 */ /* 0x000fc800000000ff */
[----:B------:R-:W-:-:S04]  /*04f0*/  FFMA R9, R2, -R6, R7 ;  /* 0x8000000602097223 */ /* 0x000fc80000000007 */
[----:B------:R-:W-:Y:S01]  /*0500*/  FFMA R0, R0, R9, R2 ;  /* 0x0000000900007223 */ /* 0x000fe20000000002 */
[----:B01----:R-:W-:Y:S06]  /*0510*/  @!P0 BRA `(.L_x_5) ;  /* 0x0000000000148947 */ /* 0x003fec0003800000 */
[----:B------:R-:W0:Y:S01]  /*0520*/  LDCU UR6, c[0x0][0x3a0] ;  /* 0x00007400ff0677ac */ /* 0x000e220008000800 */
[----:B------:R-:W-:Y:S02]  /*0530*/  MOV R0, R7 ;  /* 0x0000000700007202 */ /* 0x000fe40000000f00 */
[----:B------:R-:W-:Y:S01]  /*0540*/  MOV R2, 0x570 ;  /* 0x0000057000027802 */ /* 0x000fe20000000f00 */
[----:B0-----:R-:W-:-:S07]  /*0550*/  IMAD.U32 R3, RZ, RZ, UR6 ;  /* 0x00000006ff037e24 */ /* 0x001fce000f8e00ff */
[----:B------:R-:W-:Y:S05]  /*0560*/  CALL.REL.NOINC `($__internal_0_$__cuda_sm3x_div_rn_noftz_f32_slowpath) ;  /* 0x0000000000647944 */ /* 0x000fea0003c00000 */
.L_x_5:
[----:B------:R-:W-:Y:S05]  /*0570*/  BSYNC.RECONVERGENT B0 ;  /* 0x0000000000007941 */ /* 0x000fea0003800200 */
.L_x_4:
        /* <DEDUP_REMOVED lines=16> */
[----:B------:R-:W-:Y:S01]  /*0680*/  IMAD.MOV.U32 R0, RZ, RZ, R7 ;  /* 0x000000ffff007224 */ /* 0x000fe200078e0007 */
[----:B------:R-:W-:Y:S01]  /*0690*/  MOV R2, 0x6c0 ;  /* 0x000006c000027802 */ /* 0x000fe20000000f00 */
[----:B0-----:R-:W-:-:S07]  /*06a0*/  IMAD.U32 R3, RZ, RZ, UR6 ;  /* 0x00000006ff037e24 */ /* 0x001fce000f8e00ff */
[----:B------:R-:W-:Y:S05]  /*06b0*/  CALL.REL.NOINC `($__internal_0_$__cuda_sm3x_div_rn_noftz_f32_slowpath) ;  /* 0x0000000000107944 */ /* 0x000fea0003c00000 */
.L_x_7:
[----:B------:R-:W-:Y:S05]  /*06c0*/  BSYNC.RECONVERGENT B0 ;  /* 0x0000000000007941 */ /* 0x000fea0003800200 */
.L_x_6:
[----:B------:R-:W-:-:S05]  /*06d0*/  FMNMX R3, RZ, R0, !PT ;  /* 0x00000000ff037209 */ /* 0x000fca0007800000 */
[----:B------:R-:W-:Y:S01]  /*06e0*/  STG.E desc[UR4][R4.64+0xc], R3 ;  /* 0x00000c0304007986 */ /* 0x000fe2000c101904 */
[----:B------:R-:W-:Y:S05]  /*06f0*/  EXIT ;  /* 0x000000000000794d */ /* 0x000fea0003800000 */
        .weak           $__internal_0_$__cuda_sm3x_div_rn_noftz_f32_slowpath
        .type           $__internal_0_$__cuda_sm3x_div_rn_noftz_f32_slowpath,@function
        .size           $__internal_0_$__cuda_sm3x_div_rn_noftz_f32_slowpath,(.L_x_20 - $__internal_0_$__cuda_sm3x_div_rn_noftz_f32_slowpath)
$__internal_0_$__cuda_sm3x_div_rn_noftz_f32_slowpath:
[----:B------:R-:W-:Y:S01]  /*0700*/  SHF.R.U32.HI R7, RZ, 0x17, R3 ;  /* 0x00000017ff077819 */ /* 0x000fe20000011603 */
[----:B------:R-:W-:Y:S01]  /*0710*/  BSSY.RECONVERGENT B1, `(.L_x_8) ;  /* 0x0000062000017945 */ /* 0x000fe20003800200 */
[----:B------:R-:W-:Y:S02]  /*0720*/  SHF.R.U32.HI R6, RZ, 0x17, R0 ;  /* 0x00000017ff067819 */ /* 0x000fe40000011600 */
[----:B------:R-:W-:Y:S02]  /*0730*/  LOP3.LUT R12, R7, 0xff, RZ, 0xc0, !PT ;  /* 0x000000ff070c7812 */ /* 0x000fe400078ec0ff */
[----:B------:R-:W-:-:S03]  /*0740*/  LOP3.LUT R10, R6, 0xff, RZ, 0xc0, !PT ;  /* 0x000000ff060a7812 */ /* 0x000fc600078ec0ff */
[----:B------:R-:W-:Y:S02]  /*0750*/  VIADD R8, R12, 0xffffffff ;  /* 0xffffffff0c087836 */ /* 0x000fe40000000000 */
[----:B------:R-:W-:-:S03]  /*0760*/  VIADD R7, R10, 0xffffffff ;  /* 0xffffffff0a077836 */ /* 0x000fc60000000000 */
[----:B------:R-:W-:-:S04]  /*0770*/  ISETP.GT.U32.AND P0, PT, R8, 0xfd, PT ;  /* 0x000000fd0800780c */ /* 0x000fc80003f04070 */
[----:B------:R-:W-:-:S13]  /*0780*/  ISETP.GT.U32.OR P0, PT, R7, 0xfd, P0 ;  /* 0x000000fd0700780c */ /* 0x000fda0000704470 */
[----:B------:R-:W-:Y:S01]  /*0790*/  @!P0 MOV R6, RZ ;  /* 0x000000ff00068202 */ /* 0x000fe20000000f00 */
[----:B------:R-:W-:Y:S06]  /*07a0*/  @!P0 BRA `(.L_x_9) ;  /* 0x00000000005c8947 */ /* 0x000fec0003800000 */
[----:B------:R-:W-:Y:S02]  /*07b0*/  FSETP.GTU.FTZ.AND P0, PT, |R0|, +INF , PT ;  /* 0x7f8000000000780b */ /* 0x000fe40003f1c200 */
[----:B------:R-:W-:-:S04]  /*07c0*/  FSETP.GTU.FTZ.AND P1, PT, |R3|, +INF , PT ;  /* 0x7f8000000300780b */ /* 0x000fc80003f3c200 */
[----:B------:R-:W-:-:S13]  /*07d0*/  PLOP3.LUT P0, PT, P0, P1, PT, 0xf8, 0x8f ;  /* 0x00000000008f781c */ /* 0x000fda0000703f70 */
[----:B------:R-:W-:Y:S05]  /*07e0*/  @P0 BRA `(.L_x_10) ;  /* 0x00000004004c0947 */ /* 0x000fea0003800000 */
[----:B------:R-:W-:-:S13]  /*07f0*/  LOP3.LUT P0, RZ, R3, 0x7fffffff, R0, 0xc8, !PT ;  /* 0x7fffffff03ff7812 */ /* 0x000fda000780c800 */
[----:B------:R-:W-:Y:S05]  /*0800*/  @!P0 BRA `(.L_x_11) ;  /* 0x00000004003c8947 */ /* 0x000fea0003800000 */
[C---:B------:R-:W-:Y:S02]  /*0810*/  FSETP.NEU.FTZ.AND P2, PT, |R0|.reuse, +INF , PT ;  /* 0x7f8000000000780b */ /* 0x040fe40003f5d200 */
[----:B------:R-:W-:Y:S02]  /*0820*/  FSETP.NEU.FTZ.AND P1, PT, |R3|, +INF , PT ;  /* 0x7f8000000300780b */ /* 0x000fe40003f3d200 */
[----:B------:R-:W-:-:S11]  /*0830*/  FSETP.NEU.FTZ.AND P0, PT, |R0|, +INF , PT ;  /* 0x7f8000000000780b */ /* 0x000fd60003f1d200 */
[----:B------:R-:W-:Y:S05]  /*0840*/  @!P1 BRA !P2, `(.L_x_11) ;  /* 0x00000004002c9947 */ /* 0x000fea0005000000 */
[----:B------:R-:W-:-:S04]  /*0850*/  LOP3.LUT P2, RZ, R0, 0x7fffffff, RZ, 0xc0, !PT ;  /* 0x7fffffff00ff7812 */ /* 0x000fc8000784c0ff */
[----:B------:R-:W-:-:S13]  /*0860*/  PLOP3.LUT P1, PT, P1, P2, PT, 0x2f, 0xf2 ;  /* 0x0000000000f2781c */ /* 0x000fda0000f24577 */
[----:B------:R-:W-:Y:S05]  /*0870*/  @P1 BRA `(.L_x_12) ;  /* 0x0000000400181947 */ /* 0x000fea0003800000 */
[----:B------:R-:W-:-:S04]  /*0880*/  LOP3.LUT P1, RZ, R3, 0x7fffffff, RZ, 0xc0, !PT ;  /* 0x7fffffff03ff7812 */ /* 0x000fc8000782c0ff */
[----:B------:R-:W-:-:S13]  /*0890*/  PLOP3.LUT P0, PT, P0, P1, PT, 0x2f, 0xf2 ;  /* 0x0000000000f2781c */ /* 0x000fda0000702577 */
[----:B------:R-:W-:Y:S05]  /*08a0*/  @P0 BRA `(.L_x_13) ;  /* 0x0000000400000947 */ /* 0x000fea0003800000 */
[----:B------:R-:W-:Y:S02]  /*08b0*/  ISETP.GE.AND P0, PT, R7, RZ, PT ;  /* 0x000000ff0700720c */ /* 0x000fe40003f06270 */
[----:B------:R-:W-:-:S11]  /*08c0*/  ISETP.GE.AND P1, PT, R8, RZ, PT ;  /* 0x000000ff0800720c */ /* 0x000fd60003f26270 */
[----:B------:R-:W-:Y:S02]  /*08d0*/  @P0 IMAD.MOV.U32 R6, RZ, RZ, RZ ;  /* 0x000000ffff060224 */ /* 0x000fe400078e00ff */
[----:B------:R-:W-:Y:S01]  /*08e0*/  @!P0 FFMA R0, R0, 1.84467440737095516160e+19, RZ ;  /* 0x5f80000000008823 */ /* 0x000fe200000000ff */
[----:B------:R-:W-:Y:S02]  /*08f0*/  @!P0 IMAD.MOV.U32 R6, RZ, RZ, -0x40 ;  /* 0xffffffc0ff068424 */ /* 0x000fe400078e00ff */
[----:B------:R-:W-:Y:S02]  /*0900*/  @!P1 FFMA R3, R3, 1.84467440737095516160e+19, RZ ;  /* 0x5f80000003039823 */ /* 0x000fe400000000ff */
[----:B------:R-:W-:-:S07]  /*0910*/  @!P1 VIADD R6, R6, 0x40 ;  /* 0x0000004006069836 */ /* 0x000fce0000000000 */
.L_x_9:
[----:B------:R-:W-:Y:S01]  /*0920*/  LEA R8, R12, 0xc0800000, 0x17 ;  /* 0xc08000000c087811 */ /* 0x000fe200078eb8ff */
[----:B------:R-:W-:Y:S04]  /*0930*/  BSSY.RECONVERGENT B2, `(.L_x_14) ;  /* 0x0000036000027945 */ /* 0x000fe80003800200 */
[----:B------:R-:W-:Y:S01]  /*0940*/  IMAD.IADD R8, R3, 0x1, -R8 ;  /* 0x0000000103087824 */ /* 0x000fe200078e0a08 */
[----:B------:R-:W-:-:S03]  /*0950*/  IADD3 R3, PT, PT, R10, -0x7f, RZ ;  /* 0xffffff810a037810 */ /* 0x000fc60007ffe0ff */
[----:B------:R-:W0:Y:S01]  /*0960*/  MUFU.RCP R7, R8 ;  /* 0x0000000800077308 */ /* 0x000e220000001000 */
[----:B------:R-:W-:Y:S01]  /*0970*/  FADD.FTZ R9, -R8, -RZ ;  /* 0x800000ff08097221 */ /* 0x000fe20000010100 */
[----:B------:R-:W-:-:S03]  /*0980*/  IMAD R0, R3, -0x800000, R0 ;  /* 0xff80000003007824 */ /* 0x000fc600078e0200 */
[----:B0-----:R-:W-:-:S04]  /*0990*/  FFMA R10, R7, R9, 1 ;  /* 0x3f800000070a7423 */ /* 0x001fc80000000009 */
[----:B------:R-:W-:-:S04]  /*09a0*/  FFMA R14, R7, R10, R7 ;  /* 0x0000000a070e7223 */ /* 0x000fc80000000007 */
[----:B------:R-:W-:-:S04]  /*09b0*/  FFMA R7, R0, R14, RZ ;  /* 0x0000000e00077223 */ /* 0x000fc800000000ff */
[----:B------:R-:W-:-:S04]  /*09c0*/  FFMA R10, R9, R7, R0 ;  /* 0x00000007090a7223 */ /* 0x000fc80000000000 */
[----:B------:R-:W-:Y:S01]  /*09d0*/  FFMA R11, R14, R10, R7 ;  /* 0x0000000a0e0b7223 */ /* 0x000fe20000000007 */
[----:B------:R-:W-:-:S03]  /*09e0*/  IADD3 R7, PT, PT, R3, 0x7f, -R12 ;  /* 0x0000007f03077810 */ /* 0x000fc60007ffe80c */
[----:B------:R-:W-:Y:S02]  /*09f0*/  FFMA R10, R9, R11, R0 ;  /* 0x0000000b090a7223 */ /* 0x000fe40000000000 */
[----:B------:R-:W-:Y:S02]  /*0a00*/  IMAD.IADD R7, R7, 0x1, R6 ;  /* 0x0000000107077824 */ /* 0x000fe400078e0206 */
[----:B------:R-:W-:-:S05]  /*0a10*/  FFMA R0, R14, R10, R11 ;  /* 0x0000000a0e007223 */ /* 0x000fca000000000b */
[----:B------:R-:W-:-:S04]  /*0a20*/  SHF.R.U32.HI R3, RZ, 0x17, R0 ;  /* 0x00000017ff037819 */ /* 0x000fc80000011600 */
[----:B------:R-:W-:-:S05]  /*0a30*/  LOP3.LUT R3, R3, 0xff, RZ, 0xc0, !PT ;  /* 0x000000ff03037812 */ /* 0x000fca00078ec0ff */
[----:B------:R-:W-:-:S04]  /*0a40*/  IMAD.IADD R9, R3, 0x1, R7 ;  /* 0x0000000103097824 */ /* 0x000fc800078e0207 */
[----:B------:R-:W-:-:S05]  /*0a50*/  VIADD R3, R9, 0xffffffff ;  /* 0xffffffff09037836 */ /* 0x000fca0000000000 */
[----:B------:R-:W-:-:S13]  /*0a60*/  ISETP.GE.U32.AND P0, PT, R3, 0xfe, PT ;  /* 0x000000fe0300780c */ /* 0x000fda0003f06070 */
[----:B------:R-:W-:Y:S05]  /*0a70*/  @!P0 BRA `(.L_x_15) ;  /* 0x0000000000808947 */ /* 0x000fea0003800000 */
[----:B------:R-:W-:-:S13]  /*0a80*/  ISETP.GT.AND P0, PT, R9, 0xfe, PT ;  /* 0x000000fe0900780c */ /* 0x000fda0003f04270 */
[----:B------:R-:W-:Y:S05]  /*0a90*/  @P0 BRA `(.L_x_16) ;  /* 0x00000000006c0947 */ /* 0x000fea0003800000 */
[----:B------:R-:W-:-:S13]  /*0aa0*/  ISETP.GE.AND P0, PT, R9, 0x1, PT ;  /* 0x000000010900780c */ /* 0x000fda0003f06270 */
[----:B------:R-:W-:Y:S05]  /*0ab0*/  @P0 BRA `(.L_x_17) ;  /* 0x0000000000740947 */ /* 0x000fea0003800000 */
[----:B------:R-:W-:Y:S02]  /*0ac0*/  ISETP.GE.AND P0, PT, R9, -0x18, PT ;  /* 0xffffffe80900780c */ /* 0x000fe40003f06270 */
[----:B------:R-:W-:-:S11]  /*0ad0*/  LOP3.LUT R0, R0, 0x80000000, RZ, 0xc0, !PT ;  /* 0x8000000000007812 */ /* 0x000fd600078ec0ff */
[----:B------:R-:W-:Y:S05]  /*0ae0*/  @!P0 BRA `(.L_x_17) ;  /* 0x0000000000688947 */ /* 0x000fea0003800000 */
[CCC-:B------:R-:W-:Y:S01]  /*0af0*/  FFMA.RZ R3, R14.reuse, R10.reuse, R11.reuse ;  /* 0x0000000a0e037223 */ /* 0x1c0fe2000000c00b */
[C---:B------:R-:W-:Y:S02]  /*0b00*/  VIADD R8, R9.reuse, 0x20 ;  /* 0x0000002009087836 */ /* 0x040fe40000000000 */
[CCC-:B------:R-:W-:Y:S01]  /*0b10*/  FFMA.RM R6, R14.reuse, R10.reuse, R11.reuse ;  /* 0x0000000a0e067223 */ /* 0x1c0fe2000000400b */
[----:B------:R-:W-:Y:S02]  /*0b20*/  ISETP.NE.AND P2, PT, R9, RZ, PT ;  /* 0x000000ff0900720c */ /* 0x000fe40003f45270 */
[----:B------:R-:W-:Y:S01]  /*0b30*/  LOP3.LUT R7, R3, 0x7fffff, RZ, 0xc0, !PT ;  /* 0x007fffff03077812 */ /* 0x000fe200078ec0ff */
[----:B------:R-:W-:Y:S01]  /*0b40*/  FFMA.RP R3, R14, R10, R11 ;  /* 0x0000000a0e037223 */ /* 0x000fe2000000800b */
[----:B------:R-:W-:Y:S02]  /*0b50*/  ISETP.NE.AND P1, PT, R9, RZ, PT ;  /* 0x000000ff0900720c */ /* 0x000fe40003f25270 */
[----:B------:R-:W-:-:S02]  /*0b60*/  LOP3.LUT R7, R7, 0x800000, RZ, 0xfc, !PT ;  /* 0x0080000007077812 */ /* 0x000fc400078efcff */
[----:B------:R-:W-:Y:S02]  /*0b70*/  IADD3 R9, PT, PT, -R9, RZ, RZ ;  /* 0x000000ff09097210 */ /* 0x000fe40007ffe1ff */
[----:B------:R-:W-:Y:S02]  /*0b80*/  SHF.L.U32 R8, R7, R8, RZ ;  /* 0x0000000807087219 */ /* 0x000fe400000006ff */
[----:B------:R-:W-:Y:S02]  /*0b90*/  FSETP.NEU.FTZ.AND P0, PT, R3, R6, PT ;  /* 0x000000060300720b */ /* 0x000fe40003f1d000 */
[----:B------:R-:W-:Y:S02]  /*0ba0*/  SEL R6, R9, RZ, P2 ;  /* 0x000000ff09067207 */ /* 0x000fe40001000000 */
[----:B------:R-:W-:Y:S02]  /*0bb0*/  ISETP.NE.AND P1, PT, R8, RZ, P1 ;  /* 0x000000ff0800720c */ /* 0x000fe40000f25270 */
[----:B------:R-:W-:-:S02]  /*0bc0*/  SHF.R.U32.HI R6, RZ, R6, R7 ;  /* 0x00000006ff067219 */ /* 0x000fc40000011607 */
[----:B------:R-:W-:Y:S02]  /*0bd0*/  PLOP3.LUT P0, PT, P0, P1, PT, 0xf8, 0x8f ;  /* 0x00000000008f781c */ /* 0x000fe40000703f70 */
[----:B------:R-:W-:Y:S02]  /*0be0*/  SHF.R.U32.HI R8, RZ, 0x1, R6 ;  /* 0x00000001ff087819 */ /* 0x000fe40000011606 */
[----:B------:R-:W-:-:S04]  /*0bf0*/  SEL R3, RZ, 0x1, !P0 ;  /* 0x00000001ff037807 */ /* 0x000fc80004000000 */
[----:B------:R-:W-:-:S04]  /*0c00*/  LOP3.LUT R3, R3, 0x1, R8, 0xf8, !PT ;  /* 0x0000000103037812 */ /* 0x000fc800078ef808 */
[----:B------:R-:W-:-:S05]  /*0c10*/  LOP3.LUT R3, R3, R6, RZ, 0xc0, !PT ;  /* 0x0000000603037212 */ /* 0x000fca00078ec0ff */
[----:B------:R-:W-:-:S05]  /*0c20*/  IMAD.IADD R3, R8, 0x1, R3 ;  /* 0x0000000108037824 */ /* 0x000fca00078e0203 */
[----:B------:R-:W-:Y:S01]  /*0c30*/  LOP3.LUT R0, R3, R0, RZ, 0xfc, !PT ;  /* 0x0000000003007212 */ /* 0x000fe200078efcff */
[----:B------:R-:W-:Y:S06]  /*0c40*/  BRA `(.L_x_17) ;  /* 0x0000000000107947 */ /* 0x000fec0003800000 */
.L_x_16:
[----:B------:R-:W-:-:S04]  /*0c50*/  LOP3.LUT R0, R0, 0x80000000, RZ, 0xc0, !PT ;  /* 0x8000000000007812 */ /* 0x000fc800078ec0ff */
[----:B------:R-:W-:Y:S01]  /*0c60*/  LOP3.LUT R0, R0, 0x7f800000, RZ, 0xfc, !PT ;  /* 0x7f80000000007812 */ /* 0x000fe200078efcff */
[----:B------:R-:W-:Y:S06]  /*0c70*/  BRA `(.L_x_17) ;  /* 0x0000000000047947 */ /* 0x000fec0003800000 */
.L_x_15:
[----:B------:R-:W-:-:S07]  /*0c80*/  IMAD R0, R7, 0x800000, R0 ;  /* 0x0080000007007824 */ /* 0x000fce00078e0200 */
.L_x_17:
[----:B------:R-:W-:Y:S05]  /*0c90*/  BSYNC.RECONVERGENT B2 ;  /* 0x0000000000027941 */ /* 0x000fea0003800200 */
.L_x_14:
[----:B------:R-:W-:Y:S05]  /*0ca0*/  BRA `(.L_x_18) ;  /* 0x0000000000207947 */ /* 0x000fea0003800000 */
.L_x_13:
[----:B------:R-:W-:-:S04]  /*0cb0*/  LOP3.LUT R0, R3, 0x80000000, R0, 0x48, !PT ;  /* 0x8000000003007812 */ /* 0x000fc800078e4800 */
[----:B------:R-:W-:Y:S01]  /*0cc0*/  LOP3.LUT R0, R0, 0x7f800000, RZ, 0xfc, !PT ;  /* 0x7f80000000007812 */ /* 0x000fe200078efcff */
[----:B------:R-:W-:Y:S06]  /*0cd0*/  BRA `(.L_x_18) ;  /* 0x0000000000147947 */ /* 0x000fec0003800000 */
.L_x_12:
[----:B------:R-:W-:Y:S01]  /*0ce0*/  LOP3.LUT R0, R3, 0x80000000, R0, 0x48, !PT ;  /* 0x8000000003007812 */ /* 0x000fe200078e4800 */
[----:B------:R-:W-:Y:S06]  /*0cf0*/  BRA `(.L_x_18) ;  /* 0x00000000000c7947 */ /* 0x000fec0003800000 */
.L_x_11:
[----:B------:R-:W0:Y:S01]  /*0d00*/  MUFU.RSQ R0, -QNAN ;  /* 0xffc0000000007908 */ /* 0x000e220000001400 */
[----:B------:R-:W-:Y:S05]  /*0d10*/  BRA `(.L_x_18) ;  /* 0x0000000000047947 */ /* 0x000fea0003800000 */
.L_x_10:
[----:B------:R-:W-:-:S07]  /*0d20*/  FADD.FTZ R0, R0, R3 ;  /* 0x0000000300007221 */ /* 0x000fce0000010000 */
.L_x_18:
[----:B------:R-:W-:Y:S05]  /*0d30*/  BSYNC.RECONVERGENT B1 ;  /* 0x0000000000017941 */ /* 0x000fea0003800200 */
.L_x_8:
[----:B------:R-:W-:-:S04]  /*0d40*/  IMAD.MOV.U32 R3, RZ, RZ, 0x0 ;  /* 0x00000000ff037424 */ /* 0x000fc800078e00ff */
[----:B0-----:R-:W-:Y:S05]  /*0d50*/  RET.REL.NODEC R2 `(rescaleEffNMSDetections) ;  /* 0xfffffff002a87950 */ /* 0x001fea0003c3ffff */
.L_x_19:
[----:B------:R-:W-:-:S00]  /*0d60*/  BRA `(.L_x_19) ;  /* 0xfffffffc00fc7947 */ /* 0x000fc0000383ffff */
[----:B------:R-:W-:-:S00]  /*0d70*/  NOP ;  /* 0x0000000000007918 */ /* 0x000fc00000000000 */
        /* <DEDUP_REMOVED lines=8> */
.L_x_20:


//--------------------- .nv.shared.reserved.0     --------------------------
	.section	.nv.shared.reserved.0,"aw",@nobits
	.weak		__nv_reservedSMEM_offset_0_alias
	.size		__nv_reservedSMEM_offset_0_alias, 0, 64
	.other		__nv_reservedSMEM_offset_0_alias,@"STO_CUDA_RESERVED_SHARED STV_DEFAULT"
__nv_reservedSMEM_offset_0_alias:
	.zero		0
	.zero		64


//--------------------- .nv.constant0.rescaleEffNMSDetections --------------------------
	.section	.nv.constant0.rescaleEffNMSDetections,"a",@progbits
	.sectionflags	@""
	.align	4
.nv.constant0.rescaleEffNMSDetections:
	.zero		944


//--------------------- SYMBOLS --------------------------

	.type		.nv.reservedSmem.offset0,@object
	.size		.nv.reservedSmem.offset0,0x4
